//
// Generated by NVIDIA NVVM Compiler
//
// Compiler Build ID: CL-36424714
// Cuda compilation tools, release 13.0, V13.0.88
// Based on NVVM 20.0.0
//

.version 9.0
.target sm_100
.address_size 64

	// .globl	_Z14add_arrays_gpuPfS_S_i

.visible .entry _Z14add_arrays_gpuPfS_S_i(
	.param .u64 .ptr .align 1 _Z14add_arrays_gpuPfS_S_i_param_0,
	.param .u64 .ptr .align 1 _Z14add_arrays_gpuPfS_S_i_param_1,
	.param .u64 .ptr .align 1 _Z14add_arrays_gpuPfS_S_i_param_2,
	.param .u32 _Z14add_arrays_gpuPfS_S_i_param_3
)
{
	.reg .pred 	%p<11>;
	.reg .b32 	%r<11>;
	.reg .b32 	%f<41>;
	.reg .b64 	%rd<11>;
	.reg .b64 	%fd<99>;

	ld.param.u64 	%rd4, [_Z14add_arrays_gpuPfS_S_i_param_0];
	ld.param.u64 	%rd5, [_Z14add_arrays_gpuPfS_S_i_param_1];
	ld.param.u64 	%rd6, [_Z14add_arrays_gpuPfS_S_i_param_2];
	ld.param.u32 	%r6, [_Z14add_arrays_gpuPfS_S_i_param_3];
	mov.u32 	%r7, %ctaid.x;
	mov.u32 	%r8, %ntid.x;
	mov.u32 	%r1, %tid.x;
	mad.lo.s32 	%r2, %r7, %r8, %r1;
	setp.ge.s32 	%p1, %r2, %r6;
	@%p1 bra 	$L__BB0_27;
	cvta.to.global.u64 	%rd7, %rd6;
	cvta.to.global.u64 	%rd8, %rd4;
	cvta.to.global.u64 	%rd9, %rd5;
	and.b32  	%r3, %r2, 1;
	mul.wide.s32 	%rd10, %r2, 4;
	add.s64 	%rd1, %rd8, %rd10;
	add.s64 	%rd2, %rd9, %rd10;
	cvt.rn.f64.u32 	%fd26, %r1;
	mul.f64 	%fd1, %fd26, 0d405EFF2B020C49BA;
	add.s64 	%rd3, %rd7, %rd10;
	mov.b32 	%r10, 0;
$L__BB0_2:
	setp.eq.s32 	%p2, %r3, 0;
	@%p2 bra 	$L__BB0_4;
	ld.global.f32 	%f1, [%rd1];
	cvt.f64.f32 	%fd27, %f1;
	ld.global.f32 	%f2, [%rd2];
	cvt.f64.f32 	%fd28, %f2;
	mul.f64 	%fd29, %fd28, 0d405EDD2F1A9FBE77;
	fma.rn.f64 	%fd30, %fd27, 0d3FBF9A6B50B0F27C, %fd29;
	add.f64 	%fd91, %fd1, %fd30;
	bra.uni 	$L__BB0_5;
$L__BB0_4:
	ld.global.f32 	%f3, [%rd1];
	cvt.f64.f32 	%fd31, %f3;
	ld.global.f32 	%f4, [%rd2];
	cvt.f64.f32 	%fd32, %f4;
	mul.f64 	%fd33, %fd32, 0dC05EDD2F1A9FBE77;
	fma.rn.f64 	%fd34, %fd31, 0dBFBF9A6B50B0F27C, %fd33;
	sub.f64 	%fd91, %fd34, %fd1;
$L__BB0_5:
	setp.eq.s32 	%p3, %r3, 0;
	cvt.rn.f32.f64 	%f5, %fd91;
	st.global.f32 	[%rd3], %f5;
	@%p3 bra 	$L__BB0_7;
	ld.global.f32 	%f6, [%rd1];
	cvt.f64.f32 	%fd35, %f6;
	ld.global.f32 	%f7, [%rd2];
	cvt.f64.f32 	%fd36, %f7;
	mul.f64 	%fd37, %fd36, 0d405EDD2F1A9FBE77;
	fma.rn.f64 	%fd38, %fd35, 0d3FBF9A6B50B0F27C, %fd37;
	add.f64 	%fd92, %fd1, %fd38;
	bra.uni 	$L__BB0_8;
$L__BB0_7:
	ld.global.f32 	%f8, [%rd1];
	cvt.f64.f32 	%fd39, %f8;
	ld.global.f32 	%f9, [%rd2];
	cvt.f64.f32 	%fd40, %f9;
	mul.f64 	%fd41, %fd40, 0dC05EDD2F1A9FBE77;
	fma.rn.f64 	%fd42, %fd39, 0dBFBF9A6B50B0F27C, %fd41;
	sub.f64 	%fd92, %fd42, %fd1;
$L__BB0_8:
	setp.eq.s32 	%p4, %r3, 0;
	cvt.rn.f32.f64 	%f10, %fd92;
	st.global.f32 	[%rd3], %f10;
	@%p4 bra 	$L__BB0_10;
	ld.global.f32 	%f11, [%rd1];
	cvt.f64.f32 	%fd43, %f11;
	ld.global.f32 	%f12, [%rd2];
	cvt.f64.f32 	%fd44, %f12;
	mul.f64 	%fd45, %fd44, 0d405EDD2F1A9FBE77;
	fma.rn.f64 	%fd46, %fd43, 0d3FBF9A6B50B0F27C, %fd45;
	add.f64 	%fd93, %fd1, %fd46;
	bra.uni 	$L__BB0_11;
$L__BB0_10:
	ld.global.f32 	%f13, [%rd1];
	cvt.f64.f32 	%fd47, %f13;
	ld.global.f32 	%f14, [%rd2];
	cvt.f64.f32 	%fd48, %f14;
	mul.f64 	%fd49, %fd48, 0dC05EDD2F1A9FBE77;
	fma.rn.f64 	%fd50, %fd47, 0dBFBF9A6B50B0F27C, %fd49;
	sub.f64 	%fd93, %fd50, %fd1;
$L__BB0_11:
	setp.eq.s32 	%p5, %r3, 0;
	cvt.rn.f32.f64 	%f15, %fd93;
	st.global.f32 	[%rd3], %f15;
	@%p5 bra 	$L__BB0_13;
	ld.global.f32 	%f16, [%rd1];
	cvt.f64.f32 	%fd51, %f16;
	ld.global.f32 	%f17, [%rd2];
	cvt.f64.f32 	%fd52, %f17;
	mul.f64 	%fd53, %fd52, 0d405EDD2F1A9FBE77;
	fma.rn.f64 	%fd54, %fd51, 0d3FBF9A6B50B0F27C, %fd53;
	add.f64 	%fd94, %fd1, %fd54;
	bra.uni 	$L__BB0_14;
$L__BB0_13:
	ld.global.f32 	%f18, [%rd1];
	cvt.f64.f32 	%fd55, %f18;
	ld.global.f32 	%f19, [%rd2];
	cvt.f64.f32 	%fd56, %f19;
	mul.f64 	%fd57, %fd56, 0dC05EDD2F1A9FBE77;
	fma.rn.f64 	%fd58, %fd55, 0dBFBF9A6B50B0F27C, %fd57;
	sub.f64 	%fd94, %fd58, %fd1;
$L__BB0_14:
	setp.eq.s32 	%p6, %r3, 0;
	cvt.rn.f32.f64 	%f20, %fd94;
	st.global.f32 	[%rd3], %f20;
	@%p6 bra 	$L__BB0_16;
	ld.global.f32 	%f21, [%rd1];
	cvt.f64.f32 	%fd59, %f21;
	ld.global.f32 	%f22, [%rd2];
	cvt.f64.f32 	%fd60, %f22;
	mul.f64 	%fd61, %fd60, 0d405EDD2F1A9FBE77;
	fma.rn.f64 	%fd62, %fd59, 0d3FBF9A6B50B0F27C, %fd61;
	add.f64 	%fd95, %fd1, %fd62;
	bra.uni 	$L__BB0_17;
$L__BB0_16:
	ld.global.f32 	%f23, [%rd1];
	cvt.f64.f32 	%fd63, %f23;
	ld.global.f32 	%f24, [%rd2];
	cvt.f64.f32 	%fd64, %f24;
	mul.f64 	%fd65, %fd64, 0dC05EDD2F1A9FBE77;
	fma.rn.f64 	%fd66, %fd63, 0dBFBF9A6B50B0F27C, %fd65;
	sub.f64 	%fd95, %fd66, %fd1;
$L__BB0_17:
	setp.eq.s32 	%p7, %r3, 0;
	cvt.rn.f32.f64 	%f25, %fd95;
	st.global.f32 	[%rd3], %f25;
	@%p7 bra 	$L__BB0_19;
	ld.global.f32 	%f26, [%rd1];
	cvt.f64.f32 	%fd67, %f26;
	ld.global.f32 	%f27, [%rd2];
	cvt.f64.f32 	%fd68, %f27;
	mul.f64 	%fd69, %fd68, 0d405EDD2F1A9FBE77;
	fma.rn.f64 	%fd70, %fd67, 0d3FBF9A6B50B0F27C, %fd69;
	add.f64 	%fd96, %fd1, %fd70;
	bra.uni 	$L__BB0_20;
$L__BB0_19:
	ld.global.f32 	%f28, [%rd1];
	cvt.f64.f32 	%fd71, %f28;
	ld.global.f32 	%f29, [%rd2];
	cvt.f64.f32 	%fd72, %f29;
	mul.f64 	%fd73, %fd72, 0dC05EDD2F1A9FBE77;
	fma.rn.f64 	%fd74, %fd71, 0dBFBF9A6B50B0F27C, %fd73;
	sub.f64 	%fd96, %fd74, %fd1;
$L__BB0_20:
	setp.eq.s32 	%p8, %r3, 0;
	cvt.rn.f32.f64 	%f30, %fd96;
	st.global.f32 	[%rd3], %f30;
	@%p8 bra 	$L__BB0_22;
	ld.global.f32 	%f31, [%rd1];
	cvt.f64.f32 	%fd75, %f31;
	ld.global.f32 	%f32, [%rd2];
	cvt.f64.f32 	%fd76, %f32;
	mul.f64 	%fd77, %fd76, 0d405EDD2F1A9FBE77;
	fma.rn.f64 	%fd78, %fd75, 0d3FBF9A6B50B0F27C, %fd77;
	add.f64 	%fd97, %fd1, %fd78;
	bra.uni 	$L__BB0_23;
$L__BB0_22:
	ld.global.f32 	%f33, [%rd1];
	cvt.f64.f32 	%fd79, %f33;
	ld.global.f32 	%f34, [%rd2];
	cvt.f64.f32 	%fd80, %f34;
	mul.f64 	%fd81, %fd80, 0dC05EDD2F1A9FBE77;
	fma.rn.f64 	%fd82, %fd79, 0dBFBF9A6B50B0F27C, %fd81;
	sub.f64 	%fd97, %fd82, %fd1;
$L__BB0_23:
	setp.eq.s32 	%p9, %r3, 0;
	cvt.rn.f32.f64 	%f35, %fd97;
	st.global.f32 	[%rd3], %f35;
	@%p9 bra 	$L__BB0_25;
	ld.global.f32 	%f36, [%rd1];
	cvt.f64.f32 	%fd83, %f36;
	ld.global.f32 	%f37, [%rd2];
	cvt.f64.f32 	%fd84, %f37;
	mul.f64 	%fd85, %fd84, 0d405EDD2F1A9FBE77;
	fma.rn.f64 	%fd86, %fd83, 0d3FBF9A6B50B0F27C, %fd85;
	add.f64 	%fd98, %fd1, %fd86;
	bra.uni 	$L__BB0_26;
$L__BB0_25:
	ld.global.f32 	%f38, [%rd1];
	cvt.f64.f32 	%fd87, %f38;
	ld.global.f32 	%f39, [%rd2];
	cvt.f64.f32 	%fd88, %f39;
	mul.f64 	%fd89, %fd88, 0dC05EDD2F1A9FBE77;
	fma.rn.f64 	%fd90, %fd87, 0dBFBF9A6B50B0F27C, %fd89;
	sub.f64 	%fd98, %fd90, %fd1;
$L__BB0_26:
	cvt.rn.f32.f64 	%f40, %fd98;
	st.global.f32 	[%rd3], %f40;
	add.s32 	%r10, %r10, 8;
	setp.ne.s32 	%p10, %r10, 100000;
	@%p10 bra 	$L__BB0_2;
$L__BB0_27:
	ret;

}


// ===== COMPILED SASS (sm_100) =====

	.target	sm_100

	.elftype	@"ET_EXEC"


//--------------------- .note.nv.tkinfo           --------------------------
	.section	.note.nv.tkinfo,"",@"SHT_NOTE"
	.sectionflags	@"SHF_NOTE_NV_TKINFO"
	.tkinfo
        /*0018*/ 	.word	0x00000002
        /*0030*/ 	.string	""
        /*0030*/ 	.string	"ptxas"
        /*0030*/ 	.string	"Cuda compilation tools, release 13.0, V13.0.88"
        /*0030*/ 	.string	"Build cuda_13.0.r13.0/compiler.36424714_0"
        /*0030*/ 	.string	"-arch sm_100 -m 64 "



//--------------------- .note.nv.cuinfo           --------------------------
	.section	.note.nv.cuinfo,"",@"SHT_NOTE"
	.sectionflags	@"SHF_NOTE_NV_CUINFO"
        /*0018*/ 	.short	0x0002
        /*001a*/ 	.short	0x0064
        /*001c*/ 	.short	0x0082
	.zero		2


//--------------------- .nv.info                  --------------------------
	.section	.nv.info,"",@"SHT_CUDA_INFO"
	.align	4


	//----- nvinfo : EIATTR_REGCOUNT
	.align		4
        /*0000*/ 	.byte	0x04, 0x2f
        /*0002*/ 	.short	(.L_1 - .L_0)
	.align		4
.L_0:
        /*0004*/ 	.word	index@(_Z14add_arrays_gpuPfS_S_i)
        /*0008*/ 	.word	0x00000019


	//----- nvinfo : EIATTR_FRAME_SIZE
	.align		4
.L_1:
        /*000c*/ 	.byte	0x04, 0x11
        /*000e*/ 	.short	(.L_3 - .L_2)
	.align		4
.L_2:
        /*0010*/ 	.word	index@(_Z14add_arrays_gpuPfS_S_i)
        /*0014*/ 	.word	0x00000000


	//----- nvinfo : EIATTR_MIN_STACK_SIZE
	.align		4
.L_3:
        /*0018*/ 	.byte	0x04, 0x12
        /*001a*/ 	.short	(.L_5 - .L_4)
	.align		4
.L_4:
        /*001c*/ 	.word	index@(_Z14add_arrays_gpuPfS_S_i)
        /*0020*/ 	.word	0x00000000
.L_5:


//--------------------- .nv.compat                --------------------------
	.section	.nv.compat,"",@"SHT_CUDA_COMPAT_INFO"
	.align	4
        /*0000*/ 	.byte	0x02, 0x09, 0x00, 0x00, 0x02, 0x02, 0x01, 0x00, 0x02, 0x05, 0x05, 0x00, 0x03, 0x07, 0x01, 0x01
        /*0010*/ 	.byte	0x02, 0x03, 0x00, 0x00, 0x02, 0x06, 0x01, 0x00, 0x04, 0x0b, 0x08, 0x00, 0x01, 0x00, 0x00, 0x00
        /*0020*/ 	.byte	0x00, 0x00, 0x00, 0x00


//--------------------- .nv.info._Z14add_arrays_gpuPfS_S_i --------------------------
	.section	.nv.info._Z14add_arrays_gpuPfS_S_i,"",@"SHT_CUDA_INFO"
	.sectionflags	@""
	.align	4


	//----- nvinfo : EIATTR_CUDA_API_VERSION
	.align		4
        /*0000*/ 	.byte	0x04, 0x37
        /*0002*/ 	.short	(.L_7 - .L_6)
.L_6:
        /*0004*/ 	.word	0x00000082


	//----- nvinfo : EIATTR_KPARAM_INFO
	.align		4
.L_7:
        /*0008*/ 	.byte	0x04, 0x17
        /*000a*/ 	.short	(.L_9 - .L_8)
.L_8:
        /*000c*/ 	.word	0x00000000
        /*0010*/ 	.short	0x0003
        /*0012*/ 	.short	0x0018
        /*0014*/ 	.byte	0x00, 0xf0, 0x11, 0x00


	//----- nvinfo : EIATTR_KPARAM_INFO
	.align		4
.L_9:
        /*0018*/ 	.byte	0x04, 0x17
        /*001a*/ 	.short	(.L_11 - .L_10)
.L_10:
        /*001c*/ 	.word	0x00000000
        /*0020*/ 	.short	0x0002
        /*0022*/ 	.short	0x0010
        /*0024*/ 	.byte	0x00, 0xf5, 0x21, 0x00


	//----- nvinfo : EIATTR_KPARAM_INFO
	.align		4
.L_11:
        /*0028*/ 	.byte	0x04, 0x17
        /*002a*/ 	.short	(.L_13 - .L_12)
.L_12:
        /*002c*/ 	.word	0x00000000
        /*0030*/ 	.short	0x0001
        /*0032*/ 	.short	0x0008
        /*0034*/ 	.byte	0x00, 0xf5, 0x21, 0x00


	//----- nvinfo : EIATTR_KPARAM_INFO
	.align		4
.L_13:
        /*0038*/ 	.byte	0x04, 0x17
        /*003a*/ 	.short	(.L_15 - .L_14)
.L_14:
        /*003c*/ 	.word	0x00000000
        /*0040*/ 	.short	0x0000
        /*0042*/ 	.short	0x0000
        /*0044*/ 	.byte	0x00, 0xf5, 0x21, 0x00


	//----- nvinfo : EIATTR_SPARSE_MMA_MASK
	.align		4
.L_15:
        /*0048*/ 	.byte	0x03, 0x50
        /*004a*/ 	.short	0x0000


	//----- nvinfo : EIATTR_MAXREG_COUNT
	.align		4
        /*004c*/ 	.byte	0x03, 0x1b
        /*004e*/ 	.short	0x00ff


	//----- nvinfo : EIATTR_MERCURY_ISA_VERSION
	.align		4
        /*0050*/ 	.byte	0x03, 0x5f
        /*0052*/ 	.short	0x0101


	//----- nvinfo : EIATTR_VRC_CTA_INIT_COUNT
	.align		4
        /*0054*/ 	.byte	0x02, 0x4a
	.zero		1
	.zero		1


	//----- nvinfo : EIATTR_EXIT_INSTR_OFFSETS
	.align		4
        /*0058*/ 	.byte	0x04, 0x1c
        /*005a*/ 	.short	(.L_17 - .L_16)


	//   ....[0]....
.L_16:
        /*005c*/ 	.word	0x00000070


	//   ....[1]....
        /*0060*/ 	.word	0x00000f40


	//----- nvinfo : EIATTR_CBANK_PARAM_SIZE
	.align		4
.L_17:
        /*0064*/ 	.byte	0x03, 0x19
        /*0066*/ 	.short	0x001c


	//----- nvinfo : EIATTR_PARAM_CBANK
	.align		4
        /*0068*/ 	.byte	0x04, 0x0a
        /*006a*/ 	.short	(.L_19 - .L_18)
	.align		4
.L_18:
        /*006c*/ 	.word	index@(.nv.constant0._Z14add_arrays_gpuPfS_S_i)
        /*0070*/ 	.short	0x0380
        /*0072*/ 	.short	0x001c


	//----- nvinfo : EIATTR_SW_WAR
	.align		4
.L_19:
        /*0074*/ 	.byte	0x04, 0x36
        /*0076*/ 	.short	(.L_21 - .L_20)
.L_20:
        /*0078*/ 	.word	0x00000008
.L_21:


//--------------------- .nv.callgraph             --------------------------
	.section	.nv.callgraph,"",@"SHT_CUDA_CALLGRAPH"
	.align	4
	.sectionentsize	8
	.align		4
        /*0000*/ 	.word	0x00000000
	.align		4
        /*0004*/ 	.word	0xffffffff
	.align		4
        /*0008*/ 	.word	0x00000000
	.align		4
        /*000c*/ 	.word	0xfffffffe
	.align		4
        /*0010*/ 	.word	0x00000000
	.align		4
        /*0014*/ 	.word	0xfffffffd
	.align		4
        /*0018*/ 	.word	0x00000000
	.align		4
        /*001c*/ 	.word	0xfffffffc


//--------------------- .text._Z14add_arrays_gpuPfS_S_i --------------------------
	.section	.text._Z14add_arrays_gpuPfS_S_i,"ax",@progbits
	.align	128
        .global         _Z14add_arrays_gpuPfS_S_i
        .type           _Z14add_arrays_gpuPfS_S_i,@function
        .size           _Z14add_arrays_gpuPfS_S_i,(.L_x_2 - _Z14add_arrays_gpuPfS_S_i)
        .other          _Z14add_arrays_gpuPfS_S_i,@"STO_CUDA_ENTRY STV_DEFAULT"
_Z14add_arrays_gpuPfS_S_i:
.text._Z14add_arrays_gpuPfS_S_i:
[----:B------:R-:W-:Y:S01]  /*0000*/  LDC R1, c[0x0][0x37c] ;  /* 0x0000df00ff017b82 */ /* 0x000fe20000000800 */
[----:B------:R-:W0:Y:S07]  /*0010*/  S2R R2, SR_TID.X ;  /* 0x0000000000027919 */ /* 0x000e2e0000002100 */
[----:B------:R-:W0:Y:S01]  /*0020*/  S2UR UR4, SR_CTAID.X ;  /* 0x00000000000479c3 */ /* 0x000e220000002500 */
[----:B------:R-:W1:Y:S07]  /*0030*/  LDCU UR5, c[0x0][0x398] ;  /* 0x00007300ff0577ac */ /* 0x000e6e0008000800 */
[----:B------:R-:W0:Y:S02]  /*0040*/  LDC R11, c[0x0][0x360] ;  /* 0x0000d800ff0b7b82 */ /* 0x000e240000000800 */
[----:B0-----:R-:W-:-:S05]  /*0050*/  IMAD R11, R11, UR4, R2 ;  /* 0x000000040b0b7c24 */ /* 0x001fca000f8e0202 */
[----:B-1----:R-:W-:-:S13]  /*0060*/  ISETP.GE.AND P0, PT, R11, UR5, PT ;  /* 0x000000050b007c0c */ /* 0x002fda000bf06270 */
[----:B------:R-:W-:Y:S05]  /*0070*/  @P0 EXIT ;  /* 0x000000000000094d */ /* 0x000fea0003800000 */
[----:B------:R-:W0:Y:S01]  /*0080*/  LDC.64 R4, c[0x0][0x380] ;  /* 0x0000e000ff047b82 */ /* 0x000e220000000a00 */
[----:B------:R-:W1:Y:S01]  /*0090*/  I2F.F64.U32 R2, R2 ;  /* 0x0000000200027312 */ /* 0x000e620000201800 */
[----:B------:R-:W-:Y:S01]  /*00a0*/  LOP3.LUT R0, R11, 0x1, RZ, 0xc0, !PT ;  /* 0x000000010b007812 */ /* 0x000fe200078ec0ff */
[----:B------:R-:W2:Y:S03]  /*00b0*/  LDCU.64 UR6, c[0x0][0x358] ;  /* 0x00006b00ff0677ac */ /* 0x000ea60008000a00 */
[C---:B------:R-:W-:Y:S01]  /*00c0*/  ISETP.NE.AND P0, PT, R0.reuse, RZ, PT ;  /* 0x000000ff0000720c */ /* 0x040fe20003f05270 */
[----:B------:R-:W-:Y:S01]  /*00d0*/  UMOV UR4, URZ ;  /* 0x000000ff00047c82 */ /* 0x000fe20008000000 */
[----:B------:R-:W3:Y:S01]  /*00e0*/  LDC.64 R6, c[0x0][0x388] ;  /* 0x0000e200ff067b82 */ /* 0x000ee20000000a00 */
[----:B------:R-:W-:-:S07]  /*00f0*/  ISETP.NE.AND P1, PT, R0, RZ, PT ;  /* 0x000000ff0000720c */ /* 0x000fce0003f25270 */
[----:B------:R-:W4:Y:S01]  /*0100*/  LDC.64 R8, c[0x0][0x390] ;  /* 0x0000e400ff087b82 */ /* 0x000f220000000a00 */
[----:B0-----:R-:W-:-:S04]  /*0110*/  IMAD.WIDE R4, R11, 0x4, R4 ;  /* 0x000000040b047825 */ /* 0x001fc800078e0204 */
[----:B---3--:R-:W-:-:S04]  /*0120*/  IMAD.WIDE R6, R11, 0x4, R6 ;  /* 0x000000040b067825 */ /* 0x008fc800078e0206 */
[----:B-12-4-:R-:W-:-:S07]  /*0130*/  IMAD.WIDE R8, R11, 0x4, R8 ;  /* 0x000000040b087825 */ /* 0x016fce00078e0208 */
.L_x_0:
[----:B------:R-:W2:Y:S04]  /*0140*/  LDG.E R0, desc[UR6][R6.64] ;  /* 0x0000000606007981 */ /* 0x000ea8000c1e1900 */
[----:B------:R-:W3:Y:S01]  /*0150*/  LDG.E R10, desc[UR6][R4.64] ;  /* 0x00000006040a7981 */ /* 0x000ee2000c1e1900 */
[----:B------:R-:W-:Y:S01]  /*0160*/  @P0 IMAD.MOV.U32 R14, RZ, RZ, 0x1a9fbe77 ;  /* 0x1a9fbe77ff0e0424 */ /* 0x000fe200078e00ff */
[----:B------:R-:W-:Y:S01]  /*0170*/  @!P0 MOV R18, 0x1a9fbe77 ;  /* 0x1a9fbe7700128802 */ /* 0x000fe20000000f00 */
[----:B------:R-:W-:Y:S01]  /*0180*/  @P0 IMAD.MOV.U32 R15, RZ, RZ, 0x405edd2f ;  /* 0x405edd2fff0f0424 */ /* 0x000fe200078e00ff */
[----:B------:R-:W-:Y:S01]  /*0190*/  @P0 MOV R16, 0x50b0f27c ;  /* 0x50b0f27c00100802 */ /* 0x000fe20000000f00 */
[----:B------:R-:W-:Y:S02]  /*01a0*/  @!P0 IMAD.MOV.U32 R19, RZ, RZ, 0x405edd2f ;  /* 0x405edd2fff138424 */ /* 0x000fe400078e00ff */
[----:B------:R-:W-:Y:S01]  /*01b0*/  @P0 IMAD.MOV.U32 R17, RZ, RZ, 0x3fbf9a6b ;  /* 0x3fbf9a6bff110424 */ /* 0x000fe200078e00ff */
[----:B0-2---:R-:W0:Y:S08]  /*01c0*/  F2F.F64.F32 R12, R0 ;  /* 0x00000000000c7310 */ /* 0x005e300000201800 */
[----:B---3--:R-:W1:Y:S01]  /*01d0*/  F2F.F64.F32 R10, R10 ;  /* 0x0000000a000a7310 */ /* 0x008e620000201800 */
[----:B0-----:R-:W-:-:S02]  /*01e0*/  @P0 DMUL R14, R12, R14 ;  /* 0x0000000e0c0e0228 */ /* 0x001fc40000000000 */
[----:B------:R-:W-:Y:S01]  /*01f0*/  @!P0 DMUL R12, R12, -R18 ;  /* 0x800000120c0c8228 */ /* 0x000fe20000000000 */
[----:B------:R-:W-:Y:S01]  /*0200*/  @!P0 MOV R18, 0x50b0f27c ;  /* 0x50b0f27c00128802 */ /* 0x000fe20000000f00 */
[----:B------:R-:W-:-:S04]  /*0210*/  @!P0 IMAD.MOV.U32 R19, RZ, RZ, 0x3fbf9a6b ;  /* 0x3fbf9a6bff138424 */ /* 0x000fc800078e00ff */
[C---:B-1----:R-:W-:Y:S01]  /*0220*/  @P0 DFMA R14, R10.reuse, R16, R14 ;  /* 0x000000100a0e022b */ /* 0x042fe2000000000e */
[----:B------:R-:W-:Y:S01]  /*0230*/  @P0 MOV R16, 0x20c49ba ;  /* 0x020c49ba00100802 */ /* 0x000fe20000000f00 */
[----:B------:R-:W-:Y:S01]  /*0240*/  @!P0 DFMA R12, R10, -R18, R12 ;  /* 0x800000120a0c822b */ /* 0x000fe2000000000c */
[----:B------:R-:W-:Y:S01]  /*0250*/  @P0 IMAD.MOV.U32 R17, RZ, RZ, 0x405eff2b ;  /* 0x405eff2bff110424 */ /* 0x000fe200078e00ff */
[----:B------:R-:W-:Y:S01]  /*0260*/  @!P0 MOV R10, 0x20c49ba ;  /* 0x020c49ba000a8802 */ /* 0x000fe20000000f00 */
[----:B------:R-:W-:-:S04]  /*0270*/  @!P0 IMAD.MOV.U32 R11, RZ, RZ, 0x405eff2b ;  /* 0x405eff2bff0b8424 */ /* 0x000fc800078e00ff */
[C---:B------:R-:W-:Y:S02]  /*0280*/  @P0 DFMA R14, R2.reuse, R16, R14 ;  /* 0x00000010020e022b */ /* 0x040fe4000000000e */
[----:B------:R-:W-:Y:S01]  /*0290*/  @!P0 DFMA R14, R2, -R10, R12 ;  /* 0x8000000a020e822b */ /* 0x000fe2000000000c */
[----:B------:R-:W-:-:S09]  /*02a0*/  PLOP3.LUT P0, PT, P1, PT, PT, 0x80, 0x8 ;  /* 0x000000000008781c */ /* 0x000fd20000f0f070 */
[----:B------:R-:W0:Y:S02]  /*02b0*/  F2F.F32.F64 R15, R14 ;  /* 0x0000000e000f7310 */ /* 0x000e240000301000 */
[----:B0-----:R0:W-:Y:S04]  /*02c0*/  STG.E desc[UR6][R8.64], R15 ;  /* 0x0000000f08007986 */ /* 0x0011e8000c101906 */
[----:B------:R-:W2:Y:S04]  /*02d0*/  @P0 LDG.E R22, desc[UR6][R6.64] ;  /* 0x0000000606160981 */ /* 0x000ea8000c1e1900 */
[----:B------:R-:W3:Y:S04]  /*02e0*/  @!P0 LDG.E R20, desc[UR6][R6.64] ;  /* 0x0000000606148981 */ /* 0x000ee8000c1e1900 */
[----:B------:R-:W4:Y:S04]  /*02f0*/  @P0 LDG.E R0, desc[UR6][R4.64] ;  /* 0x0000000604000981 */ /* 0x000f28000c1e1900 */
[----:B------:R-:W5:Y:S01]  /*0300*/  @!P0 LDG.E R18, desc[UR6][R4.64] ;  /* 0x0000000604128981 */ /* 0x000f62000c1e1900 */
[----:B------:R-:W-:Y:S01]  /*0310*/  @P0 MOV R16, 0x1a9fbe77 ;  /* 0x1a9fbe7700100802 */ /* 0x000fe20000000f00 */
[----:B------:R-:W-:Y:S01]  /*0320*/  @P0 IMAD.MOV.U32 R17, RZ, RZ, 0x405edd2f ;  /* 0x405edd2fff110424 */ /* 0x000fe200078e00ff */
[----:B------:R-:W-:Y:S01]  /*0330*/  @!P0 MOV R14, 0x1a9fbe77 ;  /* 0x1a9fbe77000e8802 */ /* 0x000fe20000000f00 */
[----:B0-----:R-:W-:Y:S01]  /*0340*/  @!P0 IMAD.MOV.U32 R15, RZ, RZ, 0x405edd2f ;  /* 0x405edd2fff0f8424 */ /* 0x001fe200078e00ff */
[----:B--2---:R-:W0:Y:S08]  /*0350*/  @P0 F2F.F64.F32 R12, R22 ;  /* 0x00000016000c0310 */ /* 0x004e300000201800 */
[----:B---3--:R-:W1:Y:S08]  /*0360*/  @!P0 F2F.F64.F32 R20, R20 ;  /* 0x0000001400148310 */ /* 0x008e700000201800 */
[----:B----4-:R-:W2:Y:S01]  /*0370*/  @P0 F2F.F64.F32 R10, R0 ;  /* 0x00000000000a0310 */ /* 0x010ea20000201800 */
[----:B0-----:R-:W-:Y:S01]  /*0380*/  @P0 DMUL R12, R12, R16 ;  /* 0x000000100c0c0228 */ /* 0x001fe20000000000 */
[----:B------:R-:W-:Y:S01]  /*0390*/  @P0 MOV R16, 0x50b0f27c ;  /* 0x50b0f27c00100802 */ /* 0x000fe20000000f00 */
[----:B------:R-:W-:-:S05]  /*03a0*/  @P0 IMAD.MOV.U32 R17, RZ, RZ, 0x3fbf9a6b ;  /* 0x3fbf9a6bff110424 */ /* 0x000fca00078e00ff */
[----:B-----5:R-:W0:Y:S01]  /*03b0*/  @!P0 F2F.F64.F32 R18, R18 ;  /* 0x0000001200128310 */ /* 0x020e220000201800 */
[----:B-1----:R-:W-:Y:S02]  /*03c0*/  @!P0 DMUL R14, R20, -R14 ;  /* 0x8000000e140e8228 */ /* 0x002fe40000000000 */
[----:B--2---:R-:W-:Y:S01]  /*03d0*/  @P0 DFMA R10, R10, R16, R12 ;  /* 0x000000100a0a022b */ /* 0x004fe2000000000c */
[----:B------:R-:W-:Y:S01]  /*03e0*/  @!P0 MOV R16, 0x50b0f27c ;  /* 0x50b0f27c00108802 */ /* 0x000fe20000000f00 */
[----:B------:R-:W-:Y:S01]  /*03f0*/  @!P0 IMAD.MOV.U32 R17, RZ, RZ, 0x3fbf9a6b ;  /* 0x3fbf9a6bff118424 */ /* 0x000fe200078e00ff */
[----:B------:R-:W-:Y:S01]  /*0400*/  @P0 MOV R12, 0x20c49ba ;  /* 0x020c49ba000c0802 */ /* 0x000fe20000000f00 */
[----:B------:R-:W-:-:S04]  /*0410*/  @P0 IMAD.MOV.U32 R13, RZ, RZ, 0x405eff2b ;  /* 0x405eff2bff0d0424 */ /* 0x000fc800078e00ff */
[----:B0-----:R-:W-:Y:S02]  /*0420*/  @!P0 DFMA R14, R18, -R16, R14 ;  /* 0x80000010120e822b */ /* 0x001fe4000000000e */
[----:B------:R-:W-:Y:S01]  /*0430*/  @P0 DFMA R12, R2, R12, R10 ;  /* 0x0000000c020c022b */ /* 0x000fe2000000000a */
[----:B------:R-:W-:Y:S01]  /*0440*/  @!P0 MOV R10, 0x20c49ba ;  /* 0x020c49ba000a8802 */ /* 0x000fe20000000f00 */
[----:B------:R-:W-:-:S06]  /*0450*/  @!P0 IMAD.MOV.U32 R11, RZ, RZ, 0x405eff2b ;  /* 0x405eff2bff0b8424 */ /* 0x000fcc00078e00ff */
[----:B------:R-:W-:-:S10]  /*0460*/  @!P0 DFMA R12, R2, -R10, R14 ;  /* 0x8000000a020c822b */ /* 0x000fd4000000000e */
        /* <DEDUP_REMOVED lines=150> */
[----:B------:R-:W-:-:S04]  /*0dd0*/  UIADD3 UR4, UPT, UPT, UR4, 0x8, URZ ;  /* 0x0000000804047890 */ /* 0x000fc8000fffe0ff */
[----:B------:R-:W-:Y:S01]  /*0de0*/  UISETP.NE.AND UP0, UPT, UR4, 0x186a0, UPT ;  /* 0x000186a00400788c */ /* 0x000fe2000bf05270 */
        /* <DEDUP_REMOVED lines=15> */
[----:B------:R-:W-:Y:S02]  /*0ee0*/  @!P0 MOV R14, 0x20c49ba ;  /* 0x020c49ba000e8802 */ /* 0x000fe40000000f00 */
[----:B------:R-:W-:-:S06]  /*0ef0*/  @!P0 MOV R15, 0x405eff2b ;  /* 0x405eff2b000f8802 */ /* 0x000fcc0000000f00 */
[----:B------:R-:W-:-:S10]  /*0f00*/  @!P0 DFMA R10, R2, -R14, R12 ;  /* 0x8000000e020a822b */ /* 0x000fd4000000000c */
[----:B------:R-:W0:Y:S02]  /*0f10*/  F2F.F32.F64 R11, R10 ;  /* 0x0000000a000b7310 */ /* 0x000e240000301000 */
[----:B0-----:R0:W-:Y:S01]  /*0f20*/  STG.E desc[UR6][R8.64], R11 ;  /* 0x0000000b08007986 */ /* 0x0011e2000c101906 */
[----:B------:R-:W-:Y:S05]  /*0f30*/  BRA.U UP0, `(.L_x_0) ;  /* 0xfffffff100807547 */ /* 0x000fea000b83ffff */
[----:B------:R-:W-:Y:S05]  /*0f40*/  EXIT ;  /* 0x000000000000794d */ /* 0x000fea0003800000 */
.L_x_1:
[----:B------:R-:W-:-:S00]  /*0f50*/  BRA `(.L_x_1) ;  /* 0xfffffffc00fc7947 */ /* 0x000fc0000383ffff */
[----:B------:R-:W-:-:S00]  /*0f60*/  NOP ;  /* 0x0000000000007918 */ /* 0x000fc00000000000 */
        /* <DEDUP_REMOVED lines=9> */
.L_x_2:


//--------------------- .nv.shared.reserved.0     --------------------------
	.section	.nv.shared.reserved.0,"aw",@nobits
	.weak		__nv_reservedSMEM_offset_0_alias
	.size		__nv_reservedSMEM_offset_0_alias, 0, 64
	.other		__nv_reservedSMEM_offset_0_alias,@"STO_CUDA_RESERVED_SHARED STV_DEFAULT"
__nv_reservedSMEM_offset_0_alias:
	.zero		0
	.zero		64


//--------------------- .nv.constant0._Z14add_arrays_gpuPfS_S_i --------------------------
	.section	.nv.constant0._Z14add_arrays_gpuPfS_S_i,"a",@progbits
	.sectionflags	@""
	.align	4
.nv.constant0._Z14add_arrays_gpuPfS_S_i:
	.zero		924


//--------------------- SYMBOLS --------------------------

	.type		.nv.reservedSmem.offset0,@object
	.size		.nv.reservedSmem.offset0,0x4
